//
// Generated by NVIDIA NVVM Compiler
//
// Compiler Build ID: CL-36424714
// Cuda compilation tools, release 13.0, V13.0.88
// Based on NVVM 20.0.0
//

.version 9.0
.target sm_100
.address_size 64

	// .globl	_Z12kalmanFilterPfS_PKfffi

.visible .entry _Z12kalmanFilterPfS_PKfffi(
	.param .u64 .ptr .align 1 _Z12kalmanFilterPfS_PKfffi_param_0,
	.param .u64 .ptr .align 1 _Z12kalmanFilterPfS_PKfffi_param_1,
	.param .u64 .ptr .align 1 _Z12kalmanFilterPfS_PKfffi_param_2,
	.param .f32 _Z12kalmanFilterPfS_PKfffi_param_3,
	.param .f32 _Z12kalmanFilterPfS_PKfffi_param_4,
	.param .u32 _Z12kalmanFilterPfS_PKfffi_param_5
)
{
	.reg .pred 	%p<2>;
	.reg .b32 	%r<6>;
	.reg .b32 	%f<14>;
	.reg .b64 	%rd<11>;

	ld.param.u64 	%rd1, [_Z12kalmanFilterPfS_PKfffi_param_0];
	ld.param.u64 	%rd2, [_Z12kalmanFilterPfS_PKfffi_param_1];
	ld.param.u64 	%rd3, [_Z12kalmanFilterPfS_PKfffi_param_2];
	ld.param.f32 	%f1, [_Z12kalmanFilterPfS_PKfffi_param_3];
	ld.param.f32 	%f2, [_Z12kalmanFilterPfS_PKfffi_param_4];
	ld.param.u32 	%r2, [_Z12kalmanFilterPfS_PKfffi_param_5];
	mov.u32 	%r3, %ctaid.x;
	mov.u32 	%r4, %ntid.x;
	mov.u32 	%r5, %tid.x;
	mad.lo.s32 	%r1, %r3, %r4, %r5;
	setp.ge.s32 	%p1, %r1, %r2;
	@%p1 bra 	$L__BB0_2;
	cvta.to.global.u64 	%rd4, %rd1;
	cvta.to.global.u64 	%rd5, %rd2;
	cvta.to.global.u64 	%rd6, %rd3;
	mul.wide.s32 	%rd7, %r1, 4;
	add.s64 	%rd8, %rd4, %rd7;
	ld.global.f32 	%f3, [%rd8];
	add.s64 	%rd9, %rd5, %rd7;
	ld.global.f32 	%f4, [%rd9];
	add.f32 	%f5, %f1, %f4;
	add.s64 	%rd10, %rd6, %rd7;
	ld.global.f32 	%f6, [%rd10];
	sub.f32 	%f7, %f6, %f3;
	add.f32 	%f8, %f2, %f5;
	div.rn.f32 	%f9, %f5, %f8;
	fma.rn.f32 	%f10, %f7, %f9, %f3;
	st.global.f32 	[%rd8], %f10;
	mov.f32 	%f11, 0f3F800000;
	sub.f32 	%f12, %f11, %f9;
	mul.f32 	%f13, %f5, %f12;
	st.global.f32 	[%rd9], %f13;
$L__BB0_2:
	ret;

}


// ===== COMPILED SASS (sm_100) =====

	.target	sm_100

	.elftype	@"ET_EXEC"


//--------------------- .note.nv.tkinfo           --------------------------
	.section	.note.nv.tkinfo,"",@"SHT_NOTE"
	.sectionflags	@"SHF_NOTE_NV_TKINFO"
	.tkinfo
        /*0018*/ 	.word	0x00000002
        /*0030*/ 	.string	""
        /*0030*/ 	.string	"ptxas"
        /*0030*/ 	.string	"Cuda compilation tools, release 13.0, V13.0.88"
        /*0030*/ 	.string	"Build cuda_13.0.r13.0/compiler.36424714_0"
        /*0030*/ 	.string	"-arch sm_100 -m 64 "



//--------------------- .note.nv.cuinfo           --------------------------
	.section	.note.nv.cuinfo,"",@"SHT_NOTE"
	.sectionflags	@"SHF_NOTE_NV_CUINFO"
        /*0018*/ 	.short	0x0002
        /*001a*/ 	.short	0x0064
        /*001c*/ 	.short	0x0082
	.zero		2


//--------------------- .nv.info                  --------------------------
	.section	.nv.info,"",@"SHT_CUDA_INFO"
	.align	4


	//----- nvinfo : EIATTR_REGCOUNT
	.align		4
        /*0000*/ 	.byte	0x04, 0x2f
        /*0002*/ 	.short	(.L_1 - .L_0)
	.align		4
.L_0:
        /*0004*/ 	.word	index@(_Z12kalmanFilterPfS_PKfffi)
        /*0008*/ 	.word	0x00000015


	//----- nvinfo : EIATTR_FRAME_SIZE
	.align		4
.L_1:
        /*000c*/ 	.byte	0x04, 0x11
        /*000e*/ 	.short	(.L_3 - .L_2)
	.align		4
.L_2:
        /*0010*/ 	.word	index@($__internal_0_$__cuda_sm3x_div_rn_noftz_f32_slowpath)
        /*0014*/ 	.word	0x00000000


	//----- nvinfo : EIATTR_FRAME_SIZE
	.align		4
.L_3:
        /*0018*/ 	.byte	0x04, 0x11
        /*001a*/ 	.short	(.L_5 - .L_4)
	.align		4
.L_4:
        /*001c*/ 	.word	index@(_Z12kalmanFilterPfS_PKfffi)
        /*0020*/ 	.word	0x00000000


	//----- nvinfo : EIATTR_MIN_STACK_SIZE
	.align		4
.L_5:
        /*0024*/ 	.byte	0x04, 0x12
        /*0026*/ 	.short	(.L_7 - .L_6)
	.align		4
.L_6:
        /*0028*/ 	.word	index@(_Z12kalmanFilterPfS_PKfffi)
        /*002c*/ 	.word	0x00000000
.L_7:


//--------------------- .nv.compat                --------------------------
	.section	.nv.compat,"",@"SHT_CUDA_COMPAT_INFO"
	.align	4
        /*0000*/ 	.byte	0x02, 0x09, 0x00, 0x00, 0x02, 0x02, 0x01, 0x00, 0x02, 0x05, 0x05, 0x00, 0x03, 0x07, 0x01, 0x01
        /*0010*/ 	.byte	0x02, 0x03, 0x00, 0x00, 0x02, 0x06, 0x01, 0x00, 0x04, 0x0b, 0x08, 0x00, 0x01, 0x00, 0x00, 0x00
        /*0020*/ 	.byte	0x00, 0x00, 0x00, 0x00


//--------------------- .nv.info._Z12kalmanFilterPfS_PKfffi --------------------------
	.section	.nv.info._Z12kalmanFilterPfS_PKfffi,"",@"SHT_CUDA_INFO"
	.sectionflags	@""
	.align	4


	//----- nvinfo : EIATTR_CUDA_API_VERSION
	.align		4
        /*0000*/ 	.byte	0x04, 0x37
        /*0002*/ 	.short	(.L_9 - .L_8)
.L_8:
        /*0004*/ 	.word	0x00000082


	//----- nvinfo : EIATTR_KPARAM_INFO
	.align		4
.L_9:
        /*0008*/ 	.byte	0x04, 0x17
        /*000a*/ 	.short	(.L_11 - .L_10)
.L_10:
        /*000c*/ 	.word	0x00000000
        /*0010*/ 	.short	0x0005
        /*0012*/ 	.short	0x0020
        /*0014*/ 	.byte	0x00, 0xf0, 0x11, 0x00


	//----- nvinfo : EIATTR_KPARAM_INFO
	.align		4
.L_11:
        /*0018*/ 	.byte	0x04, 0x17
        /*001a*/ 	.short	(.L_13 - .L_12)
.L_12:
        /*001c*/ 	.word	0x00000000
        /*0020*/ 	.short	0x0004
        /*0022*/ 	.short	0x001c
        /*0024*/ 	.byte	0x00, 0xf0, 0x11, 0x00


	//----- nvinfo : EIATTR_KPARAM_INFO
	.align		4
.L_13:
        /*0028*/ 	.byte	0x04, 0x17
        /*002a*/ 	.short	(.L_15 - .L_14)
.L_14:
        /*002c*/ 	.word	0x00000000
        /*0030*/ 	.short	0x0003
        /*0032*/ 	.short	0x0018
        /*0034*/ 	.byte	0x00, 0xf0, 0x11, 0x00


	//----- nvinfo : EIATTR_KPARAM_INFO
	.align		4
.L_15:
        /*0038*/ 	.byte	0x04, 0x17
        /*003a*/ 	.short	(.L_17 - .L_16)
.L_16:
        /*003c*/ 	.word	0x00000000
        /*0040*/ 	.short	0x0002
        /*0042*/ 	.short	0x0010
        /*0044*/ 	.byte	0x00, 0xf5, 0x21, 0x00


	//----- nvinfo : EIATTR_KPARAM_INFO
	.align		4
.L_17:
        /*0048*/ 	.byte	0x04, 0x17
        /*004a*/ 	.short	(.L_19 - .L_18)
.L_18:
        /*004c*/ 	.word	0x00000000
        /*0050*/ 	.short	0x0001
        /*0052*/ 	.short	0x0008
        /*0054*/ 	.byte	0x00, 0xf5, 0x21, 0x00


	//----- nvinfo : EIATTR_KPARAM_INFO
	.align		4
.L_19:
        /*0058*/ 	.byte	0x04, 0x17
        /*005a*/ 	.short	(.L_21 - .L_20)
.L_20:
        /*005c*/ 	.word	0x00000000
        /*0060*/ 	.short	0x0000
        /*0062*/ 	.short	0x0000
        /*0064*/ 	.byte	0x00, 0xf5, 0x21, 0x00


	//----- nvinfo : EIATTR_SPARSE_MMA_MASK
	.align		4
.L_21:
        /*0068*/ 	.byte	0x03, 0x50
        /*006a*/ 	.short	0x0000


	//----- nvinfo : EIATTR_MAXREG_COUNT
	.align		4
        /*006c*/ 	.byte	0x03, 0x1b
        /*006e*/ 	.short	0x00ff


	//----- nvinfo : EIATTR_MERCURY_ISA_VERSION
	.align		4
        /*0070*/ 	.byte	0x03, 0x5f
        /*0072*/ 	.short	0x0101


	//----- nvinfo : EIATTR_VRC_CTA_INIT_COUNT
	.align		4
        /*0074*/ 	.byte	0x02, 0x4a
	.zero		1
	.zero		1


	//----- nvinfo : EIATTR_EXIT_INSTR_OFFSETS
	.align		4
        /*0078*/ 	.byte	0x04, 0x1c
        /*007a*/ 	.short	(.L_23 - .L_22)


	//   ....[0]....
.L_22:
        /*007c*/ 	.word	0x00000070


	//   ....[1]....
        /*0080*/ 	.word	0x00000280


	//----- nvinfo : EIATTR_CRS_STACK_SIZE
	.align		4
.L_23:
        /*0084*/ 	.byte	0x04, 0x1e
        /*0086*/ 	.short	(.L_25 - .L_24)
.L_24:
        /*0088*/ 	.word	0x00000000


	//----- nvinfo : EIATTR_CBANK_PARAM_SIZE
	.align		4
.L_25:
        /*008c*/ 	.byte	0x03, 0x19
        /*008e*/ 	.short	0x0024


	//----- nvinfo : EIATTR_PARAM_CBANK
	.align		4
        /*0090*/ 	.byte	0x04, 0x0a
        /*0092*/ 	.short	(.L_27 - .L_26)
	.align		4
.L_26:
        /*0094*/ 	.word	index@(.nv.constant0._Z12kalmanFilterPfS_PKfffi)
        /*0098*/ 	.short	0x0380
        /*009a*/ 	.short	0x0024


	//----- nvinfo : EIATTR_SW_WAR
	.align		4
.L_27:
        /*009c*/ 	.byte	0x04, 0x36
        /*009e*/ 	.short	(.L_29 - .L_28)
.L_28:
        /*00a0*/ 	.word	0x00000008
.L_29:


//--------------------- .nv.callgraph             --------------------------
	.section	.nv.callgraph,"",@"SHT_CUDA_CALLGRAPH"
	.align	4
	.sectionentsize	8
	.align		4
        /*0000*/ 	.word	0x00000000
	.align		4
        /*0004*/ 	.word	0xffffffff
	.align		4
        /*0008*/ 	.word	0x00000000
	.align		4
        /*000c*/ 	.word	0xfffffffe
	.align		4
        /*0010*/ 	.word	0x00000000
	.align		4
        /*0014*/ 	.word	0xfffffffd
	.align		4
        /*0018*/ 	.word	0x00000000
	.align		4
        /*001c*/ 	.word	0xfffffffc


//--------------------- .text._Z12kalmanFilterPfS_PKfffi --------------------------
	.section	.text._Z12kalmanFilterPfS_PKfffi,"ax",@progbits
	.align	128
        .global         _Z12kalmanFilterPfS_PKfffi
        .type           _Z12kalmanFilterPfS_PKfffi,@function
        .size           _Z12kalmanFilterPfS_PKfffi,(.L_x_14 - _Z12kalmanFilterPfS_PKfffi)
        .other          _Z12kalmanFilterPfS_PKfffi,@"STO_CUDA_ENTRY STV_DEFAULT"
_Z12kalmanFilterPfS_PKfffi:
.text._Z12kalmanFilterPfS_PKfffi:
[----:B------:R-:W-:Y:S01]  /*0000*/  LDC R1, c[0x0][0x37c] ;  /* 0x0000df00ff017b82 */ /* 0x000fe20000000800 */
[----:B------:R-:W0:Y:S07]  /*0010*/  S2R R0, SR_TID.X ;  /* 0x0000000000007919 */ /* 0x000e2e0000002100 */
[----:B------:R-:W0:Y:S01]  /*0020*/  S2UR UR4, SR_CTAID.X ;  /* 0x00000000000479c3 */ /* 0x000e220000002500 */
[----:B------:R-:W1:Y:S07]  /*0030*/  LDCU UR5, c[0x0][0x3a0] ;  /* 0x00007400ff0577ac */ /* 0x000e6e0008000800 */
[----:B------:R-:W0:Y:S02]  /*0040*/  LDC R9, c[0x0][0x360] ;  /* 0x0000d800ff097b82 */ /* 0x000e240000000800 */
[----:B0-----:R-:W-:-:S05]  /*0050*/  IMAD R9, R9, UR4, R0 ;  /* 0x0000000409097c24 */ /* 0x001fca000f8e0200 */
[----:B-1----:R-:W-:-:S13]  /*0060*/  ISETP.GE.AND P0, PT, R9, UR5, PT ;  /* 0x0000000509007c0c */ /* 0x002fda000bf06270 */
[----:B------:R-:W-:Y:S05]  /*0070*/  @P0 EXIT ;  /* 0x000000000000094d */ /* 0x000fea0003800000 */
[----:B------:R-:W0:Y:S01]  /*0080*/  LDC.64 R4, c[0x0][0x388] ;  /* 0x0000e200ff047b82 */ /* 0x000e220000000a00 */
[----:B------:R-:W1:Y:S01]  /*0090*/  LDCU.64 UR4, c[0x0][0x358] ;  /* 0x00006b00ff0477ac */ /* 0x000e620008000a00 */
[----:B------:R-:W2:Y:S06]  /*00a0*/  LDCU.64 UR6, c[0x0][0x398] ;  /* 0x00007300ff0677ac */ /* 0x000eac0008000a00 */
[----:B------:R-:W3:Y:S08]  /*00b0*/  LDC.64 R2, c[0x0][0x390] ;  /* 0x0000e400ff027b82 */ /* 0x000ef00000000a00 */
[----:B------:R-:W4:Y:S01]  /*00c0*/  LDC.64 R6, c[0x0][0x380] ;  /* 0x0000e000ff067b82 */ /* 0x000f220000000a00 */
[----:B0-----:R-:W-:-:S05]  /*00d0*/  IMAD.WIDE R4, R9, 0x4, R4 ;  /* 0x0000000409047825 */ /* 0x001fca00078e0204 */
[----:B-1----:R-:W2:Y:S01]  /*00e0*/  LDG.E R0, desc[UR4][R4.64] ;  /* 0x0000000404007981 */ /* 0x002ea2000c1e1900 */
[----:B---3--:R-:W-:-:S06]  /*00f0*/  IMAD.WIDE R2, R9, 0x4, R2 ;  /* 0x0000000409027825 */ /* 0x008fcc00078e0202 */
[----:B------:R-:W3:Y:S01]  /*0100*/  LDG.E R3, desc[UR4][R2.64] ;  /* 0x0000000402037981 */ /* 0x000ee2000c1e1900 */
[----:B----4-:R-:W-:-:S05]  /*0110*/  IMAD.WIDE R6, R9, 0x4, R6 ;  /* 0x0000000409067825 */ /* 0x010fca00078e0206 */
[----:B------:R-:W3:Y:S01]  /*0120*/  LDG.E R8, desc[UR4][R6.64] ;  /* 0x0000000406087981 */ /* 0x000ee2000c1e1900 */
[----:B------:R-:W-:Y:S01]  /*0130*/  BSSY.RECONVERGENT B0, `(.L_x_0) ;  /* 0x000000f000007945 */ /* 0x000fe20003800200 */
[----:B--2---:R-:W-:-:S04]  /*0140*/  FADD R0, R0, UR6 ;  /* 0x0000000600007e21 */ /* 0x004fc80008000000 */
[----:B------:R-:W-:-:S04]  /*0150*/  FADD R13, R0, UR7 ;  /* 0x00000007000d7e21 */ /* 0x000fc80008000000 */
[----:B------:R-:W0:Y:S08]  /*0160*/  MUFU.RCP R10, R13 ;  /* 0x0000000d000a7308 */ /* 0x000e300000001000 */
[----:B------:R-:W1:Y:S01]  /*0170*/  FCHK P0, R0, R13 ;  /* 0x0000000d00007302 */ /* 0x000e620000000000 */
[----:B0-----:R-:W-:-:S04]  /*0180*/  FFMA R9, -R13, R10, 1 ;  /* 0x3f8000000d097423 */ /* 0x001fc8000000010a */
[----:B------:R-:W-:-:S04]  /*0190*/  FFMA R11, R10, R9, R10 ;  /* 0x000000090a0b7223 */ /* 0x000fc8000000000a */
[----:B------:R-:W-:-:S04]  /*01a0*/  FFMA R10, R0, R11, RZ ;  /* 0x0000000b000a7223 */ /* 0x000fc800000000ff */
[----:B------:R-:W-:Y:S01]  /*01b0*/  FFMA R12, -R13, R10, R0 ;  /* 0x0000000a0d0c7223 */ /* 0x000fe20000000100 */
[----:B---3--:R-:W-:-:S03]  /*01c0*/  FADD R9, -R8, R3 ;  /* 0x0000000308097221 */ /* 0x008fc60000000100 */
[----:B------:R-:W-:Y:S01]  /*01d0*/  FFMA R10, R11, R12, R10 ;  /* 0x0000000c0b0a7223 */ /* 0x000fe2000000000a */
[----:B-1----:R-:W-:Y:S06]  /*01e0*/  @!P0 BRA `(.L_x_1) ;  /* 0x00000000000c8947 */ /* 0x002fec0003800000 */
[----:B------:R-:W-:-:S07]  /*01f0*/  MOV R10, 0x210 ;  /* 0x00000210000a7802 */ /* 0x000fce0000000f00 */
[----:B------:R-:W-:Y:S05]  /*0200*/  CALL.REL.NOINC `($__internal_0_$__cuda_sm3x_div_rn_noftz_f32_slowpath) ;  /* 0x0000000000207944 */ /* 0x000fea0003c00000 */
[----:B------:R-:W-:-:S07]  /*0210*/  IMAD.MOV.U32 R10, RZ, RZ, R2 ;  /* 0x000000ffff0a7224 */ /* 0x000fce00078e0002 */
.L_x_1:
[----:B------:R-:W-:Y:S05]  /*0220*/  BSYNC.RECONVERGENT B0 ;  /* 0x0000000000007941 */ /* 0x000fea0003800200 */
.L_x_0:
[----:B------:R-:W-:Y:S01]  /*0230*/  FADD R3, -R10, 1 ;  /* 0x3f8000000a037421 */ /* 0x000fe20000000100 */
[----:B------:R-:W-:-:S03]  /*0240*/  FFMA R9, R9, R10, R8 ;  /* 0x0000000a09097223 */ /* 0x000fc60000000008 */
[----:B------:R-:W-:Y:S02]  /*0250*/  FMUL R3, R0, R3 ;  /* 0x0000000300037220 */ /* 0x000fe40000400000 */
[----:B------:R-:W-:Y:S04]  /*0260*/  STG.E desc[UR4][R6.64], R9 ;  /* 0x0000000906007986 */ /* 0x000fe8000c101904 */
[----:B------:R-:W-:Y:S01]  /*0270*/  STG.E desc[UR4][R4.64], R3 ;  /* 0x0000000304007986 */ /* 0x000fe2000c101904 */
[----:B------:R-:W-:Y:S05]  /*0280*/  EXIT ;  /* 0x000000000000794d */ /* 0x000fea0003800000 */
        .weak           $__internal_0_$__cuda_sm3x_div_rn_noftz_f32_slowpath
        .type           $__internal_0_$__cuda_sm3x_div_rn_noftz_f32_slowpath,@function
        .size           $__internal_0_$__cuda_sm3x_div_rn_noftz_f32_slowpath,(.L_x_14 - $__internal_0_$__cuda_sm3x_div_rn_noftz_f32_slowpath)
$__internal_0_$__cuda_sm3x_div_rn_noftz_f32_slowpath:
[----:B------:R-:W-:Y:S01]  /*0290*/  SHF.R.U32.HI R12, RZ, 0x17, R13 ;  /* 0x00000017ff0c7819 */ /* 0x000fe2000001160d */
[----:B------:R-:W-:Y:S01]  /*02a0*/  BSSY.RECONVERGENT B1, `(.L_x_2) ;  /* 0x0000064000017945 */ /* 0x000fe20003800200 */
[--C-:B------:R-:W-:Y:S01]  /*02b0*/  SHF.R.U32.HI R2, RZ, 0x17, R0.reuse ;  /* 0x00000017ff027819 */ /* 0x100fe20000011600 */
[----:B------:R-:W-:Y:S01]  /*02c0*/  IMAD.MOV.U32 R14, RZ, RZ, R0 ;  /* 0x000000ffff0e7224 */ /* 0x000fe200078e0000 */
[----:B------:R-:W-:Y:S02]  /*02d0*/  LOP3.LUT R12, R12, 0xff, RZ, 0xc0, !PT ;  /* 0x000000ff0c0c7812 */ /* 0x000fe400078ec0ff */
[----:B------:R-:W-:-:S03]  /*02e0*/  LOP3.LUT R2, R2, 0xff, RZ, 0xc0, !PT ;  /* 0x000000ff02027812 */ /* 0x000fc600078ec0ff */
[----:B------:R-:W-:Y:S02]  /*02f0*/  VIADD R16, R12, 0xffffffff ;  /* 0xffffffff0c107836 */ /* 0x000fe40000000000 */
[----:B------:R-:W-:-:S03]  /*0300*/  VIADD R15, R2, 0xffffffff ;  /* 0xffffffff020f7836 */ /* 0x000fc60000000000 */
[----:B------:R-:W-:-:S04]  /*0310*/  ISETP.GT.U32.AND P0, PT, R16, 0xfd, PT ;  /* 0x000000fd1000780c */ /* 0x000fc80003f04070 */
[----:B------:R-:W-:-:S13]  /*0320*/  ISETP.GT.U32.OR P0, PT, R15, 0xfd, P0 ;  /* 0x000000fd0f00780c */ /* 0x000fda0000704470 */
[----:B------:R-:W-:Y:S01]  /*0330*/  @!P0 IMAD.MOV.U32 R11, RZ, RZ, RZ ;  /* 0x000000ffff0b8224 */ /* 0x000fe200078e00ff */
[----:B------:R-:W-:Y:S06]  /*0340*/  @!P0 BRA `(.L_x_3) ;  /* 0x0000000000608947 */ /* 0x000fec0003800000 */
[----:B------:R-:W-:Y:S01]  /*0350*/  FSETP.GTU.FTZ.AND P0, PT, |R0|, +INF , PT ;  /* 0x7f8000000000780b */ /* 0x000fe20003f1c200 */
[----:B------:R-:W-:Y:S01]  /*0360*/  IMAD.MOV.U32 R3, RZ, RZ, R13 ;  /* 0x000000ffff037224 */ /* 0x000fe200078e000d */
[----:B------:R-:W-:-:S04]  /*0370*/  FSETP.GTU.FTZ.AND P1, PT, |R13|, +INF , PT ;  /* 0x7f8000000d00780b */ /* 0x000fc80003f3c200 */
[----:B------:R-:W-:-:S13]  /*0380*/  PLOP3.LUT P0, PT, P0, P1, PT, 0xf8, 0x8f ;  /* 0x00000000008f781c */ /* 0x000fda0000703f70 */
[----:B------:R-:W-:Y:S05]  /*0390*/  @P0 BRA `(.L_x_4) ;  /* 0x00000004004c0947 */ /* 0x000fea0003800000 */
[----:B------:R-:W-:-:S13]  /*03a0*/  LOP3.LUT P0, RZ, R13, 0x7fffffff, R14, 0xc8, !PT ;  /* 0x7fffffff0dff7812 */ /* 0x000fda000780c80e */
[----:B------:R-:W-:Y:S05]  /*03b0*/  @!P0 BRA `(.L_x_5) ;  /* 0x00000004003c8947 */ /* 0x000fea0003800000 */
[C---:B------:R-:W-:Y:S02]  /*03c0*/  FSETP.NEU.FTZ.AND P2, PT, |R0|.reuse, +INF , PT ;  /* 0x7f8000000000780b */ /* 0x040fe40003f5d200 */
[----:B------:R-:W-:Y:S02]  /*03d0*/  FSETP.NEU.FTZ.AND P1, PT, |R3|, +INF , PT ;  /* 0x7f8000000300780b */ /* 0x000fe40003f3d200 */
[----:B------:R-:W-:-:S11]  /*03e0*/  FSETP.NEU.FTZ.AND P0, PT, |R0|, +INF , PT ;  /* 0x7f8000000000780b */ /* 0x000fd60003f1d200 */
[----:B------:R-:W-:Y:S05]  /*03f0*/  @!P1 BRA !P2, `(.L_x_5) ;  /* 0x00000004002c9947 */ /* 0x000fea0005000000 */
[----:B------:R-:W-:-:S04]  /*0400*/  LOP3.LUT P2, RZ, R14, 0x7fffffff, RZ, 0xc0, !PT ;  /* 0x7fffffff0eff7812 */ /* 0x000fc8000784c0ff */
[----:B------:R-:W-:-:S13]  /*0410*/  PLOP3.LUT P1, PT, P1, P2, PT, 0x2f, 0xf2 ;  /* 0x0000000000f2781c */ /* 0x000fda0000f24577 */
[----:B------:R-:W-:Y:S05]  /*0420*/  @P1 BRA `(.L_x_6) ;  /* 0x0000000400181947 */ /* 0x000fea0003800000 */
[----:B------:R-:W-:-:S04]  /*0430*/  LOP3.LUT P1, RZ, R13, 0x7fffffff, RZ, 0xc0, !PT ;  /* 0x7fffffff0dff7812 */ /* 0x000fc8000782c0ff */
[----:B------:R-:W-:-:S13]  /*0440*/  PLOP3.LUT P0, PT, P0, P1, PT, 0x2f, 0xf2 ;  /* 0x0000000000f2781c */ /* 0x000fda0000702577 */
[----:B------:R-:W-:Y:S05]  /*0450*/  @P0 BRA `(.L_x_7) ;  /* 0x0000000400000947 */ /* 0x000fea0003800000 */
[----:B------:R-:W-:Y:S02]  /*0460*/  ISETP.GE.AND P0, PT, R15, RZ, PT ;  /* 0x000000ff0f00720c */ /* 0x000fe40003f06270 */
[----:B------:R-:W-:-:S11]  /*0470*/  ISETP.GE.AND P1, PT, R16, RZ, PT ;  /* 0x000000ff1000720c */ /* 0x000fd60003f26270 */
[----:B------:R-:W-:Y:S02]  /*0480*/  @P0 IMAD.MOV.U32 R11, RZ, RZ, RZ ;  /* 0x000000ffff0b0224 */ /* 0x000fe400078e00ff */
[----:B------:R-:W-:Y:S01]  /*0490*/  @!P0 FFMA R14, R0, 1.84467440737095516160e+19, RZ ;  /* 0x5f800000000e8823 */ /* 0x000fe200000000ff */
[----:B------:R-:W-:Y:S02]  /*04a0*/  @!P0 IMAD.MOV.U32 R11, RZ, RZ, -0x40 ;  /* 0xffffffc0ff0b8424 */ /* 0x000fe400078e00ff */
[----:B------:R-:W-:Y:S02]  /*04b0*/  @!P1 FFMA R13, R3, 1.84467440737095516160e+19, RZ ;  /* 0x5f800000030d9823 */ /* 0x000fe400000000ff */
[----:B------:R-:W-:-:S07]  /*04c0*/  @!P1 VIADD R11, R11, 0x40 ;  /* 0x000000400b0b9836 */ /* 0x000fce0000000000 */
.L_x_3:
[----:B------:R-:W-:Y:S01]  /*04d0*/  LEA R16, R12, 0xc0800000, 0x17 ;  /* 0xc08000000c107811 */ /* 0x000fe200078eb8ff */
[----:B------:R-:W-:Y:S01]  /*04e0*/  VIADD R3, R2, 0xffffff81 ;  /* 0xffffff8102037836 */ /* 0x000fe20000000000 */
[----:B------:R-:W-:Y:S03]  /*04f0*/  BSSY.RECONVERGENT B2, `(.L_x_8) ;  /* 0x0000035000027945 */ /* 0x000fe60003800200 */
[----:B------:R-:W-:Y:S01]  /*0500*/  IMAD.IADD R16, R13, 0x1, -R16 ;  /* 0x000000010d107824 */ /* 0x000fe200078e0a10 */
[C---:B------:R-:W-:Y:S01]  /*0510*/  IADD3 R12, PT, PT, R3.reuse, 0x7f, -R12 ;  /* 0x0000007f030c7810 */ /* 0x040fe20007ffe80c */
[----:B------:R-:W-:Y:S02]  /*0520*/  IMAD R2, R3, -0x800000, R14 ;  /* 0xff80000003027824 */ /* 0x000fe400078e020e */
[----:B------:R-:W0:Y:S01]  /*0530*/  MUFU.RCP R13, R16 ;  /* 0x00000010000d7308 */ /* 0x000e220000001000 */
[----:B------:R-:W-:Y:S01]  /*0540*/  FADD.FTZ R15, -R16, -RZ ;  /* 0x800000ff100f7221 */ /* 0x000fe20000010100 */
[----:B------:R-:W-:-:S03]  /*0550*/  IMAD.IADD R12, R12, 0x1, R11 ;  /* 0x000000010c0c7824 */ /* 0x000fc600078e020b */
[----:B0-----:R-:W-:-:S04]  /*0560*/  FFMA R18, R13, R15, 1 ;  /* 0x3f8000000d127423 */ /* 0x001fc8000000000f */
[----:B------:R-:W-:-:S04]  /*0570*/  FFMA R18, R13, R18, R13 ;  /* 0x000000120d127223 */ /* 0x000fc8000000000d */
[----:B------:R-:W-:-:S04]  /*0580*/  FFMA R13, R2, R18, RZ ;  /* 0x00000012020d7223 */ /* 0x000fc800000000ff */
[----:B------:R-:W-:-:S04]  /*0590*/  FFMA R14, R15, R13, R2 ;  /* 0x0000000d0f0e7223 */ /* 0x000fc80000000002 */
[----:B------:R-:W-:-:S04]  /*05a0*/  FFMA R13, R18, R14, R13 ;  /* 0x0000000e120d7223 */ /* 0x000fc8000000000d */
[----:B------:R-:W-:-:S04]  /*05b0*/  FFMA R14, R15, R13, R2 ;  /* 0x0000000d0f0e7223 */ /* 0x000fc80000000002 */
[----:B------:R-:W-:-:S05]  /*05c0*/  FFMA R2, R18, R14, R13 ;  /* 0x0000000e12027223 */ /* 0x000fca000000000d */
[----:B------:R-:W-:-:S04]  /*05d0*/  SHF.R.U32.HI R3, RZ, 0x17, R2 ;  /* 0x00000017ff037819 */ /* 0x000fc80000011602 */
[----:B------:R-:W-:-:S05]  /*05e0*/  LOP3.LUT R3, R3, 0xff, RZ, 0xc0, !PT ;  /* 0x000000ff03037812 */ /* 0x000fca00078ec0ff */
[----:B------:R-:W-:-:S04]  /*05f0*/  IMAD.IADD R15, R3, 0x1, R12 ;  /* 0x00000001030f7824 */ /* 0x000fc800078e020c */
[----:B------:R-:W-:-:S05]  /*0600*/  VIADD R3, R15, 0xffffffff ;  /* 0xffffffff0f037836 */ /* 0x000fca0000000000 */
[----:B------:R-:W-:-:S13]  /*0610*/  ISETP.GE.U32.AND P0, PT, R3, 0xfe, PT ;  /* 0x000000fe0300780c */ /* 0x000fda0003f06070 */
[----:B------:R-:W-:Y:S05]  /*0620*/  @!P0 BRA `(.L_x_9) ;  /* 0x0000000000808947 */ /* 0x000fea0003800000 */
[----:B------:R-:W-:-:S13]  /*0630*/  ISETP.GT.AND P0, PT, R15, 0xfe, PT ;  /* 0x000000fe0f00780c */ /* 0x000fda0003f04270 */
[----:B------:R-:W-:Y:S05]  /*0640*/  @P0 BRA `(.L_x_10) ;  /* 0x00000000006c0947 */ /* 0x000fea0003800000 */
[----:B------:R-:W-:-:S13]  /*0650*/  ISETP.GE.AND P0, PT, R15, 0x1, PT ;  /* 0x000000010f00780c */ /* 0x000fda0003f06270 */
[----:B------:R-:W-:Y:S05]  /*0660*/  @P0 BRA `(.L_x_11) ;  /* 0x0000000000740947 */ /* 0x000fea0003800000 */
[----:B------:R-:W-:Y:S02]  /*0670*/  ISETP.GE.AND P0, PT, R15, -0x18, PT ;  /* 0xffffffe80f00780c */ /* 0x000fe40003f06270 */
[----:B------:R-:W-:-:S11]  /*0680*/  LOP3.LUT R2, R2, 0x80000000, RZ, 0xc0, !PT ;  /* 0x8000000002027812 */ /* 0x000fd600078ec0ff */
[----:B------:R-:W-:Y:S05]  /*0690*/  @!P0 BRA `(.L_x_11) ;  /* 0x0000000000688947 */ /* 0x000fea0003800000 */
[CCC-:B------:R-:W-:Y:S01]  /*06a0*/  FFMA.RZ R3, R18.reuse, R14.reuse, R13.reuse ;  /* 0x0000000e12037223 */ /* 0x1c0fe2000000c00d */
[CCC-:B------:R-:W-:Y:S01]  /*06b0*/  FFMA.RM R12, R18.reuse, R14.reuse, R13.reuse ;  /* 0x0000000e120c7223 */ /* 0x1c0fe2000000400d */
[C---:B------:R-:W-:Y:S02]  /*06c0*/  ISETP.NE.AND P2, PT, R15.reuse, RZ, PT ;  /* 0x000000ff0f00720c */ /* 0x040fe40003f45270 */
[----:B------:R-:W-:Y:S02]  /*06d0*/  ISETP.NE.AND P1, PT, R15, RZ, PT ;  /* 0x000000ff0f00720c */ /* 0x000fe40003f25270 */
[----:B------:R-:W-:Y:S01]  /*06e0*/  LOP3.LUT R11, R3, 0x7fffff, RZ, 0xc0, !PT ;  /* 0x007fffff030b7812 */ /* 0x000fe200078ec0ff */
[----:B------:R-:W-:Y:S01]  /*06f0*/  FFMA.RP R3, R18, R14, R13 ;  /* 0x0000000e12037223 */ /* 0x000fe2000000800d */
[----:B------:R-:W-:Y:S02]  /*0700*/  VIADD R14, R15, 0x20 ;  /* 0x000000200f0e7836 */ /* 0x000fe40000000000 */
[----:B------:R-:W-:Y:S01]  /*0710*/  LOP3.LUT R11, R11, 0x800000, RZ, 0xfc, !PT ;  /* 0x008000000b0b7812 */ /* 0x000fe200078efcff */
[----:B------:R-:W-:Y:S01]  /*0720*/  IMAD.MOV R13, RZ, RZ, -R15 ;  /* 0x000000ffff0d7224 */ /* 0x000fe200078e0a0f */
[----:B------:R-:W-:-:S02]  /*0730*/  FSETP.NEU.FTZ.AND P0, PT, R3, R12, PT ;  /* 0x0000000c0300720b */ /* 0x000fc40003f1d000 */
[----:B------:R-:W-:Y:S02]  /*0740*/  SHF.L.U32 R14, R11, R14, RZ ;  /* 0x0000000e0b0e7219 */ /* 0x000fe400000006ff */
[----:B------:R-:W-:Y:S02]  /*0750*/  SEL R12, R13, RZ, P2 ;  /* 0x000000ff0d0c7207 */ /* 0x000fe40001000000 */
[----:B------:R-:W-:Y:S02]  /*0760*/  ISETP.NE.AND P1, PT, R14, RZ, P1 ;  /* 0x000000ff0e00720c */ /* 0x000fe40000f25270 */
[----:B------:R-:W-:Y:S02]  /*0770*/  SHF.R.U32.HI R12, RZ, R12, R11 ;  /* 0x0000000cff0c7219 */ /* 0x000fe4000001160b */
[----:B------:R-:W-:Y:S02]  /*0780*/  PLOP3.LUT P0, PT, P0, P1, PT, 0xf8, 0x8f ;  /* 0x00000000008f781c */ /* 0x000fe40000703f70 */
[----:B------:R-:W-:-:S02]  /*0790*/  SHF.R.U32.HI R14, RZ, 0x1, R12 ;  /* 0x00000001ff0e7819 */ /* 0x000fc4000001160c */
[----:B------:R-:W-:-:S04]  /*07a0*/  SEL R3, RZ, 0x1, !P0 ;  /* 0x00000001ff037807 */ /* 0x000fc80004000000 */
[----:B------:R-:W-:-:S04]  /*07b0*/  LOP3.LUT R3, R3, 0x1, R14, 0xf8, !PT ;  /* 0x0000000103037812 */ /* 0x000fc800078ef80e */
[----:B------:R-:W-:-:S05]  /*07c0*/  LOP3.LUT R3, R3, R12, RZ, 0xc0, !PT ;  /* 0x0000000c03037212 */ /* 0x000fca00078ec0ff */
[----:B------:R-:W-:-:S05]  /*07d0*/  IMAD.IADD R3, R14, 0x1, R3 ;  /* 0x000000010e037824 */ /* 0x000fca00078e0203 */
[----:B------:R-:W-:Y:S01]  /*07e0*/  LOP3.LUT R2, R3, R2, RZ, 0xfc, !PT ;  /* 0x0000000203027212 */ /* 0x000fe200078efcff */
[----:B------:R-:W-:Y:S06]  /*07f0*/  BRA `(.L_x_11) ;  /* 0x0000000000107947 */ /* 0x000fec0003800000 */
.L_x_10:
[----:B------:R-:W-:-:S04]  /*0800*/  LOP3.LUT R2, R2, 0x80000000, RZ, 0xc0, !PT ;  /* 0x8000000002027812 */ /* 0x000fc800078ec0ff */
[----:B------:R-:W-:Y:S01]  /*0810*/  LOP3.LUT R2, R2, 0x7f800000, RZ, 0xfc, !PT ;  /* 0x7f80000002027812 */ /* 0x000fe200078efcff */
[----:B------:R-:W-:Y:S06]  /*0820*/  BRA `(.L_x_11) ;  /* 0x0000000000047947 */ /* 0x000fec0003800000 */
.L_x_9:
[----:B------:R-:W-:-:S07]  /*0830*/  IMAD R2, R12, 0x800000, R2 ;  /* 0x008000000c027824 */ /* 0x000fce00078e0202 */
.L_x_11:
[----:B------:R-:W-:Y:S05]  /*0840*/  BSYNC.RECONVERGENT B2 ;  /* 0x0000000000027941 */ /* 0x000fea0003800200 */
.L_x_8:
[----:B------:R-:W-:Y:S05]  /*0850*/  BRA `(.L_x_12) ;  /* 0x0000000000207947 */ /* 0x000fea0003800000 */
.L_x_7:
[----:B------:R-:W-:-:S04]  /*0860*/  LOP3.LUT R2, R13, 0x80000000, R14, 0x48, !PT ;  /* 0x800000000d027812 */ /* 0x000fc800078e480e */
[----:B------:R-:W-:Y:S01]  /*0870*/  LOP3.LUT R2, R2, 0x7f800000, RZ, 0xfc, !PT ;  /* 0x7f80000002027812 */ /* 0x000fe200078efcff */
[----:B------:R-:W-:Y:S06]  /*0880*/  BRA `(.L_x_12) ;  /* 0x0000000000147947 */ /* 0x000fec0003800000 */
.L_x_6:
[----:B------:R-:W-:Y:S01]  /*0890*/  LOP3.LUT R2, R13, 0x80000000, R14, 0x48, !PT ;  /* 0x800000000d027812 */ /* 0x000fe200078e480e */
[----:B------:R-:W-:Y:S06]  /*08a0*/  BRA `(.L_x_12) ;  /* 0x00000000000c7947 */ /* 0x000fec0003800000 */
.L_x_5:
[----:B------:R-:W0:Y:S01]  /*08b0*/  MUFU.RSQ R2, -QNAN ;  /* 0xffc0000000027908 */ /* 0x000e220000001400 */
[----:B------:R-:W-:Y:S05]  /*08c0*/  BRA `(.L_x_12) ;  /* 0x0000000000047947 */ /* 0x000fea0003800000 */
.L_x_4:
[----:B------:R-:W-:-:S07]  /*08d0*/  FADD.FTZ R2, R0, R3 ;  /* 0x0000000300027221 */ /* 0x000fce0000010000 */
.L_x_12:
[----:B------:R-:W-:Y:S05]  /*08e0*/  BSYNC.RECONVERGENT B1 ;  /* 0x0000000000017941 */ /* 0x000fea0003800200 */
.L_x_2:
[----:B------:R-:W-:-:S04]  /*08f0*/  IMAD.MOV.U32 R11, RZ, RZ, 0x0 ;  /* 0x00000000ff0b7424 */ /* 0x000fc800078e00ff */
[----:B0-----:R-:W-:Y:S05]  /*0900*/  RET.REL.NODEC R10 `(_Z12kalmanFilterPfS_PKfffi) ;  /* 0xfffffff40abc7950 */ /* 0x001fea0003c3ffff */
.L_x_13:
[----:B------:R-:W-:-:S00]  /*0910*/  BRA `(.L_x_13) ;  /* 0xfffffffc00fc7947 */ /* 0x000fc0000383ffff */
[----:B------:R-:W-:-:S00]  /*0920*/  NOP ;  /* 0x0000000000007918 */ /* 0x000fc00000000000 */
        /* <DEDUP_REMOVED lines=13> */
.L_x_14:


//--------------------- .nv.shared.reserved.0     --------------------------
	.section	.nv.shared.reserved.0,"aw",@nobits
	.weak		__nv_reservedSMEM_offset_0_alias
	.size		__nv_reservedSMEM_offset_0_alias, 0, 64
	.other		__nv_reservedSMEM_offset_0_alias,@"STO_CUDA_RESERVED_SHARED STV_DEFAULT"
__nv_reservedSMEM_offset_0_alias:
	.zero		0
	.zero		64


//--------------------- .nv.constant0._Z12kalmanFilterPfS_PKfffi --------------------------
	.section	.nv.constant0._Z12kalmanFilterPfS_PKfffi,"a",@progbits
	.sectionflags	@""
	.align	4
.nv.constant0._Z12kalmanFilterPfS_PKfffi:
	.zero		932


//--------------------- SYMBOLS --------------------------

	.type		.nv.reservedSmem.offset0,@object
	.size		.nv.reservedSmem.offset0,0x4
